//
// Generated by NVIDIA NVVM Compiler
//
// Compiler Build ID: CL-36424714
// Cuda compilation tools, release 13.0, V13.0.88
// Based on NVVM 20.0.0
//

.version 9.0
.target sm_100
.address_size 64

	// .globl	_Z17matrixMultiKernelPfS_S_iii
// _ZZ17matrixMultiKernelPfS_S_iiiE3s_A has been demoted
// _ZZ17matrixMultiKernelPfS_S_iiiE3s_B has been demoted

.visible .entry _Z17matrixMultiKernelPfS_S_iii(
	.param .u64 .ptr .align 1 _Z17matrixMultiKernelPfS_S_iii_param_0,
	.param .u64 .ptr .align 1 _Z17matrixMultiKernelPfS_S_iii_param_1,
	.param .u64 .ptr .align 1 _Z17matrixMultiKernelPfS_S_iii_param_2,
	.param .u32 _Z17matrixMultiKernelPfS_S_iii_param_3,
	.param .u32 _Z17matrixMultiKernelPfS_S_iii_param_4,
	.param .u32 _Z17matrixMultiKernelPfS_S_iii_param_5
)
{
	.reg .pred 	%p<12>;
	.reg .b32 	%r<42>;
	.reg .b32 	%f<111>;
	.reg .b64 	%rd<13>;
	// demoted variable
	.shared .align 4 .b8 _ZZ17matrixMultiKernelPfS_S_iiiE3s_A[4096];
	// demoted variable
	.shared .align 4 .b8 _ZZ17matrixMultiKernelPfS_S_iiiE3s_B[4096];
	ld.param.u64 	%rd4, [_Z17matrixMultiKernelPfS_S_iii_param_0];
	ld.param.u64 	%rd5, [_Z17matrixMultiKernelPfS_S_iii_param_1];
	ld.param.u64 	%rd6, [_Z17matrixMultiKernelPfS_S_iii_param_2];
	ld.param.u32 	%r23, [_Z17matrixMultiKernelPfS_S_iii_param_3];
	ld.param.u32 	%r24, [_Z17matrixMultiKernelPfS_S_iii_param_4];
	ld.param.u32 	%r25, [_Z17matrixMultiKernelPfS_S_iii_param_5];
	mov.u32 	%r26, %ctaid.y;
	mov.u32 	%r27, %ntid.y;
	mov.u32 	%r39, %tid.y;
	mad.lo.s32 	%r2, %r26, %r27, %r39;
	mov.u32 	%r28, %ctaid.x;
	mov.u32 	%r29, %ntid.x;
	mov.u32 	%r37, %tid.x;
	mad.lo.s32 	%r4, %r28, %r29, %r37;
	setp.lt.s32 	%p1, %r24, 1;
	mov.f32 	%f110, 0f00000000;
	@%p1 bra 	$L__BB0_7;
	add.s32 	%r30, %r24, 31;
	shr.u32 	%r31, %r30, 5;
	shl.b32 	%r32, %r39, 7;
	mov.u32 	%r33, _ZZ17matrixMultiKernelPfS_S_iiiE3s_A;
	add.s32 	%r5, %r33, %r32;
	shl.b32 	%r34, %r37, 2;
	add.s32 	%r6, %r5, %r34;
	mov.u32 	%r35, _ZZ17matrixMultiKernelPfS_S_iiiE3s_B;
	add.s32 	%r8, %r35, %r34;
	add.s32 	%r7, %r8, %r32;
	neg.s32 	%r41, %r31;
	mad.lo.s32 	%r40, %r39, %r25, %r4;
	shl.b32 	%r11, %r25, 5;
	mad.lo.s32 	%r38, %r24, %r2, %r37;
	cvta.to.global.u64 	%rd1, %rd4;
	cvta.to.global.u64 	%rd2, %rd5;
	mov.f32 	%f110, 0f00000000;
$L__BB0_2:
	setp.ge.s32 	%p2, %r2, %r23;
	mul.wide.s32 	%rd7, %r38, 4;
	add.s64 	%rd3, %rd1, %rd7;
	setp.ge.s32 	%p3, %r37, %r24;
	mov.f32 	%f108, 0f00000000;
	or.pred  	%p4, %p2, %p3;
	@%p4 bra 	$L__BB0_4;
	ld.global.f32 	%f108, [%rd3];
$L__BB0_4:
	setp.ge.s32 	%p5, %r4, %r25;
	st.shared.f32 	[%r6], %f108;
	setp.ge.s32 	%p6, %r39, %r24;
	mov.f32 	%f109, 0f00000000;
	or.pred  	%p7, %p5, %p6;
	@%p7 bra 	$L__BB0_6;
	mul.wide.s32 	%rd8, %r40, 4;
	add.s64 	%rd9, %rd2, %rd8;
	ld.global.f32 	%f109, [%rd9];
$L__BB0_6:
	st.shared.f32 	[%r7], %f109;
	bar.sync 	0;
	ld.shared.f32 	%f12, [%r5];
	ld.shared.f32 	%f13, [%r8];
	fma.rn.f32 	%f14, %f12, %f13, %f110;
	ld.shared.f32 	%f15, [%r5+4];
	ld.shared.f32 	%f16, [%r8+128];
	fma.rn.f32 	%f17, %f15, %f16, %f14;
	ld.shared.f32 	%f18, [%r5+8];
	ld.shared.f32 	%f19, [%r8+256];
	fma.rn.f32 	%f20, %f18, %f19, %f17;
	ld.shared.f32 	%f21, [%r5+12];
	ld.shared.f32 	%f22, [%r8+384];
	fma.rn.f32 	%f23, %f21, %f22, %f20;
	ld.shared.f32 	%f24, [%r5+16];
	ld.shared.f32 	%f25, [%r8+512];
	fma.rn.f32 	%f26, %f24, %f25, %f23;
	ld.shared.f32 	%f27, [%r5+20];
	ld.shared.f32 	%f28, [%r8+640];
	fma.rn.f32 	%f29, %f27, %f28, %f26;
	ld.shared.f32 	%f30, [%r5+24];
	ld.shared.f32 	%f31, [%r8+768];
	fma.rn.f32 	%f32, %f30, %f31, %f29;
	ld.shared.f32 	%f33, [%r5+28];
	ld.shared.f32 	%f34, [%r8+896];
	fma.rn.f32 	%f35, %f33, %f34, %f32;
	ld.shared.f32 	%f36, [%r5+32];
	ld.shared.f32 	%f37, [%r8+1024];
	fma.rn.f32 	%f38, %f36, %f37, %f35;
	ld.shared.f32 	%f39, [%r5+36];
	ld.shared.f32 	%f40, [%r8+1152];
	fma.rn.f32 	%f41, %f39, %f40, %f38;
	ld.shared.f32 	%f42, [%r5+40];
	ld.shared.f32 	%f43, [%r8+1280];
	fma.rn.f32 	%f44, %f42, %f43, %f41;
	ld.shared.f32 	%f45, [%r5+44];
	ld.shared.f32 	%f46, [%r8+1408];
	fma.rn.f32 	%f47, %f45, %f46, %f44;
	ld.shared.f32 	%f48, [%r5+48];
	ld.shared.f32 	%f49, [%r8+1536];
	fma.rn.f32 	%f50, %f48, %f49, %f47;
	ld.shared.f32 	%f51, [%r5+52];
	ld.shared.f32 	%f52, [%r8+1664];
	fma.rn.f32 	%f53, %f51, %f52, %f50;
	ld.shared.f32 	%f54, [%r5+56];
	ld.shared.f32 	%f55, [%r8+1792];
	fma.rn.f32 	%f56, %f54, %f55, %f53;
	ld.shared.f32 	%f57, [%r5+60];
	ld.shared.f32 	%f58, [%r8+1920];
	fma.rn.f32 	%f59, %f57, %f58, %f56;
	ld.shared.f32 	%f60, [%r5+64];
	ld.shared.f32 	%f61, [%r8+2048];
	fma.rn.f32 	%f62, %f60, %f61, %f59;
	ld.shared.f32 	%f63, [%r5+68];
	ld.shared.f32 	%f64, [%r8+2176];
	fma.rn.f32 	%f65, %f63, %f64, %f62;
	ld.shared.f32 	%f66, [%r5+72];
	ld.shared.f32 	%f67, [%r8+2304];
	fma.rn.f32 	%f68, %f66, %f67, %f65;
	ld.shared.f32 	%f69, [%r5+76];
	ld.shared.f32 	%f70, [%r8+2432];
	fma.rn.f32 	%f71, %f69, %f70, %f68;
	ld.shared.f32 	%f72, [%r5+80];
	ld.shared.f32 	%f73, [%r8+2560];
	fma.rn.f32 	%f74, %f72, %f73, %f71;
	ld.shared.f32 	%f75, [%r5+84];
	ld.shared.f32 	%f76, [%r8+2688];
	fma.rn.f32 	%f77, %f75, %f76, %f74;
	ld.shared.f32 	%f78, [%r5+88];
	ld.shared.f32 	%f79, [%r8+2816];
	fma.rn.f32 	%f80, %f78, %f79, %f77;
	ld.shared.f32 	%f81, [%r5+92];
	ld.shared.f32 	%f82, [%r8+2944];
	fma.rn.f32 	%f83, %f81, %f82, %f80;
	ld.shared.f32 	%f84, [%r5+96];
	ld.shared.f32 	%f85, [%r8+3072];
	fma.rn.f32 	%f86, %f84, %f85, %f83;
	ld.shared.f32 	%f87, [%r5+100];
	ld.shared.f32 	%f88, [%r8+3200];
	fma.rn.f32 	%f89, %f87, %f88, %f86;
	ld.shared.f32 	%f90, [%r5+104];
	ld.shared.f32 	%f91, [%r8+3328];
	fma.rn.f32 	%f92, %f90, %f91, %f89;
	ld.shared.f32 	%f93, [%r5+108];
	ld.shared.f32 	%f94, [%r8+3456];
	fma.rn.f32 	%f95, %f93, %f94, %f92;
	ld.shared.f32 	%f96, [%r5+112];
	ld.shared.f32 	%f97, [%r8+3584];
	fma.rn.f32 	%f98, %f96, %f97, %f95;
	ld.shared.f32 	%f99, [%r5+116];
	ld.shared.f32 	%f100, [%r8+3712];
	fma.rn.f32 	%f101, %f99, %f100, %f98;
	ld.shared.f32 	%f102, [%r5+120];
	ld.shared.f32 	%f103, [%r8+3840];
	fma.rn.f32 	%f104, %f102, %f103, %f101;
	ld.shared.f32 	%f105, [%r5+124];
	ld.shared.f32 	%f106, [%r8+3968];
	fma.rn.f32 	%f110, %f105, %f106, %f104;
	bar.sync 	0;
	add.s32 	%r41, %r41, 1;
	setp.ne.s32 	%p8, %r41, 0;
	add.s32 	%r40, %r40, %r11;
	add.s32 	%r39, %r39, 32;
	add.s32 	%r38, %r38, 32;
	add.s32 	%r37, %r37, 32;
	@%p8 bra 	$L__BB0_2;
$L__BB0_7:
	setp.ge.s32 	%p9, %r2, %r23;
	setp.ge.s32 	%p10, %r4, %r25;
	or.pred  	%p11, %p9, %p10;
	@%p11 bra 	$L__BB0_9;
	mad.lo.s32 	%r36, %r25, %r2, %r4;
	cvta.to.global.u64 	%rd10, %rd6;
	mul.wide.s32 	%rd11, %r36, 4;
	add.s64 	%rd12, %rd10, %rd11;
	st.global.f32 	[%rd12], %f110;
$L__BB0_9:
	ret;

}


// ===== COMPILED SASS (sm_100) =====

	.target	sm_100

	.elftype	@"ET_EXEC"


//--------------------- .note.nv.tkinfo           --------------------------
	.section	.note.nv.tkinfo,"",@"SHT_NOTE"
	.sectionflags	@"SHF_NOTE_NV_TKINFO"
	.tkinfo
        /*0018*/ 	.word	0x00000002
        /*0030*/ 	.string	""
        /*0030*/ 	.string	"ptxas"
        /*0030*/ 	.string	"Cuda compilation tools, release 13.0, V13.0.88"
        /*0030*/ 	.string	"Build cuda_13.0.r13.0/compiler.36424714_0"
        /*0030*/ 	.string	"-arch sm_100 -m 64 "



//--------------------- .note.nv.cuinfo           --------------------------
	.section	.note.nv.cuinfo,"",@"SHT_NOTE"
	.sectionflags	@"SHF_NOTE_NV_CUINFO"
        /*0018*/ 	.short	0x0002
        /*001a*/ 	.short	0x0064
        /*001c*/ 	.short	0x0082
	.zero		2


//--------------------- .nv.info                  --------------------------
	.section	.nv.info,"",@"SHT_CUDA_INFO"
	.align	4


	//----- nvinfo : EIATTR_REGCOUNT
	.align		4
        /*0000*/ 	.byte	0x04, 0x2f
        /*0002*/ 	.short	(.L_1 - .L_0)
	.align		4
.L_0:
        /*0004*/ 	.word	index@(_Z17matrixMultiKernelPfS_S_iii)
        /*0008*/ 	.word	0x00000020


	//----- nvinfo : EIATTR_FRAME_SIZE
	.align		4
.L_1:
        /*000c*/ 	.byte	0x04, 0x11
        /*000e*/ 	.short	(.L_3 - .L_2)
	.align		4
.L_2:
        /*0010*/ 	.word	index@(_Z17matrixMultiKernelPfS_S_iii)
        /*0014*/ 	.word	0x00000000


	//----- nvinfo : EIATTR_MIN_STACK_SIZE
	.align		4
.L_3:
        /*0018*/ 	.byte	0x04, 0x12
        /*001a*/ 	.short	(.L_5 - .L_4)
	.align		4
.L_4:
        /*001c*/ 	.word	index@(_Z17matrixMultiKernelPfS_S_iii)
        /*0020*/ 	.word	0x00000000
.L_5:


//--------------------- .nv.compat                --------------------------
	.section	.nv.compat,"",@"SHT_CUDA_COMPAT_INFO"
	.align	4
        /*0000*/ 	.byte	0x02, 0x09, 0x00, 0x00, 0x02, 0x02, 0x01, 0x00, 0x02, 0x05, 0x05, 0x00, 0x03, 0x07, 0x01, 0x01
        /*0010*/ 	.byte	0x02, 0x03, 0x00, 0x00, 0x02, 0x06, 0x01, 0x00, 0x04, 0x0b, 0x08, 0x00, 0x09, 0x00, 0x00, 0x00
        /*0020*/ 	.byte	0x00, 0x00, 0x00, 0x00


//--------------------- .nv.info._Z17matrixMultiKernelPfS_S_iii --------------------------
	.section	.nv.info._Z17matrixMultiKernelPfS_S_iii,"",@"SHT_CUDA_INFO"
	.sectionflags	@""
	.align	4


	//----- nvinfo : EIATTR_CUDA_API_VERSION
	.align		4
        /*0000*/ 	.byte	0x04, 0x37
        /*0002*/ 	.short	(.L_7 - .L_6)
.L_6:
        /*0004*/ 	.word	0x00000082


	//----- nvinfo : EIATTR_KPARAM_INFO
	.align		4
.L_7:
        /*0008*/ 	.byte	0x04, 0x17
        /*000a*/ 	.short	(.L_9 - .L_8)
.L_8:
        /*000c*/ 	.word	0x00000000
        /*0010*/ 	.short	0x0005
        /*0012*/ 	.short	0x0020
        /*0014*/ 	.byte	0x00, 0xf0, 0x11, 0x00


	//----- nvinfo : EIATTR_KPARAM_INFO
	.align		4
.L_9:
        /*0018*/ 	.byte	0x04, 0x17
        /*001a*/ 	.short	(.L_11 - .L_10)
.L_10:
        /*001c*/ 	.word	0x00000000
        /*0020*/ 	.short	0x0004
        /*0022*/ 	.short	0x001c
        /*0024*/ 	.byte	0x00, 0xf0, 0x11, 0x00


	//----- nvinfo : EIATTR_KPARAM_INFO
	.align		4
.L_11:
        /*0028*/ 	.byte	0x04, 0x17
        /*002a*/ 	.short	(.L_13 - .L_12)
.L_12:
        /*002c*/ 	.word	0x00000000
        /*0030*/ 	.short	0x0003
        /*0032*/ 	.short	0x0018
        /*0034*/ 	.byte	0x00, 0xf0, 0x11, 0x00


	//----- nvinfo : EIATTR_KPARAM_INFO
	.align		4
.L_13:
        /*0038*/ 	.byte	0x04, 0x17
        /*003a*/ 	.short	(.L_15 - .L_14)
.L_14:
        /*003c*/ 	.word	0x00000000
        /*0040*/ 	.short	0x0002
        /*0042*/ 	.short	0x0010
        /*0044*/ 	.byte	0x00, 0xf5, 0x21, 0x00


	//----- nvinfo : EIATTR_KPARAM_INFO
	.align		4
.L_15:
        /*0048*/ 	.byte	0x04, 0x17
        /*004a*/ 	.short	(.L_17 - .L_16)
.L_16:
        /*004c*/ 	.word	0x00000000
        /*0050*/ 	.short	0x0001
        /*0052*/ 	.short	0x0008
        /*0054*/ 	.byte	0x00, 0xf5, 0x21, 0x00


	//----- nvinfo : EIATTR_KPARAM_INFO
	.align		4
.L_17:
        /*0058*/ 	.byte	0x04, 0x17
        /*005a*/ 	.short	(.L_19 - .L_18)
.L_18:
        /*005c*/ 	.word	0x00000000
        /*0060*/ 	.short	0x0000
        /*0062*/ 	.short	0x0000
        /*0064*/ 	.byte	0x00, 0xf5, 0x21, 0x00


	//----- nvinfo : EIATTR_SPARSE_MMA_MASK
	.align		4
.L_19:
        /*0068*/ 	.byte	0x03, 0x50
        /*006a*/ 	.short	0x0000


	//----- nvinfo : EIATTR_MAXREG_COUNT
	.align		4
        /*006c*/ 	.byte	0x03, 0x1b
        /*006e*/ 	.short	0x00ff


	//----- nvinfo : EIATTR_NUM_BARRIERS
	.align		4
        /*0070*/ 	.byte	0x02, 0x4c
        /*0072*/ 	.byte	0x01
	.zero		1


	//----- nvinfo : EIATTR_MERCURY_ISA_VERSION
	.align		4
        /*0074*/ 	.byte	0x03, 0x5f
        /*0076*/ 	.short	0x0101


	//----- nvinfo : EIATTR_VRC_CTA_INIT_COUNT
	.align		4
        /*0078*/ 	.byte	0x02, 0x4a
	.zero		1
	.zero		1


	//----- nvinfo : EIATTR_EXIT_INSTR_OFFSETS
	.align		4
        /*007c*/ 	.byte	0x04, 0x1c
        /*007e*/ 	.short	(.L_21 - .L_20)


	//   ....[0]....
.L_20:
        /*0080*/ 	.word	0x00000830


	//   ....[1]....
        /*0084*/ 	.word	0x00000880


	//----- nvinfo : EIATTR_CBANK_PARAM_SIZE
	.align		4
.L_21:
        /*0088*/ 	.byte	0x03, 0x19
        /*008a*/ 	.short	0x0024


	//----- nvinfo : EIATTR_PARAM_CBANK
	.align		4
        /*008c*/ 	.byte	0x04, 0x0a
        /*008e*/ 	.short	(.L_23 - .L_22)
	.align		4
.L_22:
        /*0090*/ 	.word	index@(.nv.constant0._Z17matrixMultiKernelPfS_S_iii)
        /*0094*/ 	.short	0x0380
        /*0096*/ 	.short	0x0024


	//----- nvinfo : EIATTR_SW_WAR
	.align		4
.L_23:
        /*0098*/ 	.byte	0x04, 0x36
        /*009a*/ 	.short	(.L_25 - .L_24)
.L_24:
        /*009c*/ 	.word	0x00000008
.L_25:


//--------------------- .nv.callgraph             --------------------------
	.section	.nv.callgraph,"",@"SHT_CUDA_CALLGRAPH"
	.align	4
	.sectionentsize	8
	.align		4
        /*0000*/ 	.word	0x00000000
	.align		4
        /*0004*/ 	.word	0xffffffff
	.align		4
        /*0008*/ 	.word	0x00000000
	.align		4
        /*000c*/ 	.word	0xfffffffe
	.align		4
        /*0010*/ 	.word	0x00000000
	.align		4
        /*0014*/ 	.word	0xfffffffd
	.align		4
        /*0018*/ 	.word	0x00000000
	.align		4
        /*001c*/ 	.word	0xfffffffc


//--------------------- .text._Z17matrixMultiKernelPfS_S_iii --------------------------
	.section	.text._Z17matrixMultiKernelPfS_S_iii,"ax",@progbits
	.align	128
        .global         _Z17matrixMultiKernelPfS_S_iii
        .type           _Z17matrixMultiKernelPfS_S_iii,@function
        .size           _Z17matrixMultiKernelPfS_S_iii,(.L_x_3 - _Z17matrixMultiKernelPfS_S_iii)
        .other          _Z17matrixMultiKernelPfS_S_iii,@"STO_CUDA_ENTRY STV_DEFAULT"
_Z17matrixMultiKernelPfS_S_iii:
.text._Z17matrixMultiKernelPfS_S_iii:
[----:B------:R-:W-:Y:S01]  /*0000*/  LDC R1, c[0x0][0x37c] ;  /* 0x0000df00ff017b82 */ /* 0x000fe20000000800 */
[----:B------:R-:W0:Y:S01]  /*0010*/  S2R R17, SR_TID.Y ;  /* 0x0000000000117919 */ /* 0x000e220000002200 */
[----:B------:R-:W1:Y:S06]  /*0020*/  LDCU UR10, c[0x0][0x39c] ;  /* 0x00007380ff0a77ac */ /* 0x000e6c0008000800 */
[----:B------:R-:W0:Y:S01]  /*0030*/  LDC R19, c[0x0][0x364] ;  /* 0x0000d900ff137b82 */ /* 0x000e220000000800 */
[----:B------:R-:W-:Y:S01]  /*0040*/  HFMA2 R23, -RZ, RZ, 0, 0 ;  /* 0x00000000ff177431 */ /* 0x000fe200000001ff */
[----:B------:R-:W2:Y:S01]  /*0050*/  S2R R16, SR_TID.X ;  /* 0x0000000000107919 */ /* 0x000ea20000002100 */
[----:B------:R-:W3:Y:S01]  /*0060*/  LDCU UR14, c[0x0][0x3a0] ;  /* 0x00007400ff0e77ac */ /* 0x000ee20008000800 */
[----:B------:R-:W4:Y:S04]  /*0070*/  LDCU.64 UR8, c[0x0][0x358] ;  /* 0x00006b00ff0877ac */ /* 0x000f280008000a00 */
[----:B------:R-:W0:Y:S08]  /*0080*/  S2UR UR4, SR_CTAID.Y ;  /* 0x00000000000479c3 */ /* 0x000e300000002600 */
[----:B------:R-:W2:Y:S01]  /*0090*/  S2UR UR5, SR_CTAID.X ;  /* 0x00000000000579c3 */ /* 0x000ea20000002500 */
[----:B-1----:R-:W-:-:S07]  /*00a0*/  UISETP.GE.AND UP0, UPT, UR10, 0x1, UPT ;  /* 0x000000010a00788c */ /* 0x002fce000bf06270 */
[----:B------:R-:W2:Y:S01]  /*00b0*/  LDC R18, c[0x0][0x360] ;  /* 0x0000d800ff127b82 */ /* 0x000ea20000000800 */
[----:B0-----:R-:W-:Y:S02]  /*00c0*/  IMAD R19, R19, UR4, R17 ;  /* 0x0000000413137c24 */ /* 0x001fe4000f8e0211 */
[----:B--2---:R-:W-:Y:S01]  /*00d0*/  IMAD R18, R18, UR5, R16 ;  /* 0x0000000512127c24 */ /* 0x004fe2000f8e0210 */
[----:B---34-:R-:W-:Y:S06]  /*00e0*/  BRA.U !UP0, `(.L_x_0) ;  /* 0x0000000508c47547 */ /* 0x018fec000b800000 */
[----:B------:R-:W0:Y:S01]  /*00f0*/  S2UR UR7, SR_CgaCtaId ;  /* 0x00000000000779c3 */ /* 0x000e220000008800 */
[----:B------:R-:W1:Y:S01]  /*0100*/  LDCU UR11, c[0x0][0x3a0] ;  /* 0x00007400ff0b77ac */ /* 0x000e620008000800 */
[----:B------:R-:W-:Y:S01]  /*0110*/  MOV R23, RZ ;  /* 0x000000ff00177202 */ /* 0x000fe20000000f00 */
[----:B------:R-:W-:Y:S01]  /*0120*/  IMAD R6, R19, UR10, R16 ;  /* 0x0000000a13067c24 */ /* 0x000fe2000f8e0210 */
[----:B------:R-:W-:Y:S01]  /*0130*/  UMOV UR5, 0x400 ;  /* 0x0000040000057882 */ /* 0x000fe20000000000 */
[----:B------:R-:W-:-:S03]  /*0140*/  UIADD3 UR4, UPT, UPT, UR10, 0x1f, URZ ;  /* 0x0000001f0a047890 */ /* 0x000fc6000fffe0ff */
[----:B------:R-:W2:Y:S01]  /*0150*/  LDC R0, c[0x0][0x3a0] ;  /* 0x0000e800ff007b82 */ /* 0x000ea20000000800 */
[----:B------:R-:W-:Y:S02]  /*0160*/  UIADD3 UR6, UPT, UPT, UR5, 0x1000, URZ ;  /* 0x0000100005067890 */ /* 0x000fe4000fffe0ff */
[----:B------:R-:W-:Y:S01]  /*0170*/  USHF.R.U32.HI UR4, URZ, 0x5, UR4 ;  /* 0x00000005ff047899 */ /* 0x000fe20008011604 */
[----:B------:R-:W3:Y:S04]  /*0180*/  LDCU.64 UR12, c[0x0][0x398] ;  /* 0x00007300ff0c77ac */ /* 0x000ee80008000a00 */
[----:B------:R-:W4:Y:S01]  /*0190*/  LDC.64 R20, c[0x0][0x380] ;  /* 0x0000e000ff147b82 */ /* 0x000f220000000a00 */
[----:B------:R-:W-:Y:S01]  /*01a0*/  UIADD3 UR4, UPT, UPT, -UR4, URZ, URZ ;  /* 0x000000ff04047290 */ /* 0x000fe2000fffe1ff */
[----:B-1----:R-:W-:Y:S01]  /*01b0*/  IMAD R7, R17, UR11, R18 ;  /* 0x0000000b11077c24 */ /* 0x002fe2000f8e0212 */
[----:B0-----:R-:W-:-:S02]  /*01c0*/  ULEA UR5, UR7, UR5, 0x18 ;  /* 0x0000000507057291 */ /* 0x001fc4000f8ec0ff */
[----:B------:R-:W-:-:S04]  /*01d0*/  ULEA UR6, UR7, UR6, 0x18 ;  /* 0x0000000607067291 */ /* 0x000fc8000f8ec0ff */
[C---:B------:R-:W-:Y:S02]  /*01e0*/  LEA R5, R17.reuse, UR5, 0x7 ;  /* 0x0000000511057c11 */ /* 0x040fe4000f8e38ff */
[C---:B------:R-:W-:Y:S02]  /*01f0*/  LEA R2, R16.reuse, UR6, 0x2 ;  /* 0x0000000610027c11 */ /* 0x040fe4000f8e10ff */
[----:B------:R-:W-:Y:S02]  /*0200*/  LEA R4, R16, R5, 0x2 ;  /* 0x0000000510047211 */ /* 0x000fe400078e10ff */
[----:B---3--:R-:W-:-:S07]  /*0210*/  LEA R3, R17, R2, 0x7 ;  /* 0x0000000211037211 */ /* 0x008fce00078e38ff */
.L_x_1:
[----:B------:R-:W-:Y:S01]  /*0220*/  ISETP.GE.AND P0, PT, R17, UR13, PT ;  /* 0x0000000d11007c0c */ /* 0x000fe2000bf06270 */
[----:B------:R-:W-:Y:S01]  /*0230*/  HFMA2 R22, -RZ, RZ, 0, 0 ;  /* 0x00000000ff167431 */ /* 0x000fe200000001ff */
[----:B------:R-:W-:Y:S01]  /*0240*/  ISETP.GE.AND P1, PT, R16, UR13, PT ;  /* 0x0000000d10007c0c */ /* 0x000fe2000bf26270 */
[----:B----4-:R-:W-:Y:S01]  /*0250*/  IMAD.WIDE R8, R6, 0x4, R20 ;  /* 0x0000000406087825 */ /* 0x010fe200078e0214 */
[----:B--2---:R-:W-:Y:S02]  /*0260*/  ISETP.GE.OR P0, PT, R18, R0, P0 ;  /* 0x000000001200720c */ /* 0x004fe40000706670 */
[----:B------:R-:W-:Y:S02]  /*0270*/  ISETP.GE.OR P1, PT, R19, UR12, P1 ;  /* 0x0000000c13007c0c */ /* 0x000fe40008f26670 */
[----:B------:R-:W-:-:S09]  /*0280*/  MOV R27, RZ ;  /* 0x000000ff001b7202 */ /* 0x000fd20000000f00 */
[----:B------:R-:W0:Y:S02]  /*0290*/  @!P0 LDC.64 R10, c[0x0][0x388] ;  /* 0x0000e200ff0a8b82 */ /* 0x000e240000000a00 */
[----:B------:R-:W2:Y:S01]  /*02a0*/  @!P1 LDG.E R27, desc[UR8][R8.64] ;  /* 0x00000008081b9981 */ /* 0x000ea2000c1e1900 */
[----:B0-----:R-:W-:-:S05]  /*02b0*/  @!P0 IMAD.WIDE R10, R7, 0x4, R10 ;  /* 0x00000004070a8825 */ /* 0x001fca00078e020a */
[----:B------:R-:W3:Y:S04]  /*02c0*/  @!P0 LDG.E R22, desc[UR8][R10.64] ;  /* 0x000000080a168981 */ /* 0x000ee8000c1e1900 */
[----:B--2---:R-:W-:Y:S04]  /*02d0*/  STS [R4], R27 ;  /* 0x0000001b04007388 */ /* 0x004fe80000000800 */
[----:B---3--:R-:W-:Y:S01]  /*02e0*/  STS [R3], R22 ;  /* 0x0000001603007388 */ /* 0x008fe20000000800 */
[----:B------:R-:W-:Y:S06]  /*02f0*/  BAR.SYNC.DEFER_BLOCKING 0x0 ;  /* 0x0000000000007b1d */ /* 0x000fec0000010000 */
[----:B------:R-:W-:Y:S04]  /*0300*/  LDS R26, [R2] ;  /* 0x00000000021a7984 */ /* 0x000fe80000000800 */
[----:B------:R-:W0:Y:S04]  /*0310*/  LDS.128 R12, [R5] ;  /* 0x00000000050c7984 */ /* 0x000e280000000c00 */
[----:B------:R-:W1:Y:S04]  /*0320*/  LDS R29, [R2+0x80] ;  /* 0x00008000021d7984 */ /* 0x000e680000000800 */
[----:B------:R-:W2:Y:S04]  /*0330*/  LDS R25, [R2+0x100] ;  /* 0x0001000002197984 */ /* 0x000ea80000000800 */
[----:B------:R-:W3:Y:S04]  /*0340*/  LDS R24, [R2+0x180] ;  /* 0x0001800002187984 */ /* 0x000ee80000000800 */
[----:B------:R-:W-:Y:S04]  /*0350*/  LDS.128 R8, [R5+0x10] ;  /* 0x0000100005087984 */ /* 0x000fe80000000c00 */
[----:B------:R-:W-:Y:S01]  /*0360*/  LDS R22, [R2+0x280] ;  /* 0x0002800002167984 */ /* 0x000fe20000000800 */
[----:B0-----:R-:W-:-:S03]  /*0370*/  FFMA R12, R12, R26, R23 ;  /* 0x0000001a0c0c7223 */ /* 0x001fc60000000017 */
[----:B------:R-:W0:Y:S01]  /*0380*/  LDS R23, [R2+0x200] ;  /* 0x0002000002177984 */ /* 0x000e220000000800 */
[----:B-1----:R-:W-:-:S03]  /*0390*/  FFMA R12, R29, R13, R12 ;  /* 0x0000000d1d0c7223 */ /* 0x002fc6000000000c */
[----:B------:R-:W-:Y:S01]  /*03a0*/  LDS R26, [R2+0xb80] ;  /* 0x000b8000021a7984 */ /* 0x000fe20000000800 */
[----:B--2---:R-:W-:-:S03]  /*03b0*/  FFMA R13, R25, R14, R12 ;  /* 0x0000000e190d7223 */ /* 0x004fc6000000000c */
[----:B------:R-:W1:Y:S01]  /*03c0*/  LDS R25, [R2+0x300] ;  /* 0x0003000002197984 */ /* 0x000e620000000800 */
[----:B---3--:R-:W-:-:S03]  /*03d0*/  FFMA R13, R24, R15, R13 ;  /* 0x0000000f180d7223 */ /* 0x008fc6000000000d */
[----:B------:R-:W2:Y:S01]  /*03e0*/  LDS R24, [R2+0x380] ;  /* 0x0003800002187984 */ /* 0x000ea20000000800 */
[----:B0-----:R-:W-:-:S03]  /*03f0*/  FFMA R27, R8, R23, R13 ;  /* 0x00000017081b7223 */ /* 0x001fc6000000000d */
[----:B------:R-:W-:Y:S04]  /*0400*/  LDS R23, [R2+0x400] ;  /* 0x0004000002177984 */ /* 0x000fe80000000800 */
[----:B------:R-:W0:Y:S01]  /*0410*/  LDS.128 R12, [R5+0x20] ;  /* 0x00002000050c7984 */ /* 0x000e220000000c00 */
[----:B------:R-:W-:-:S03]  /*0420*/  FFMA R8, R22, R9, R27 ;  /* 0x0000000916087223 */ /* 0x000fc6000000001b */
[----:B------:R-:W3:Y:S01]  /*0430*/  LDS R22, [R2+0x480] ;  /* 0x0004800002167984 */ /* 0x000ee20000000800 */
[----:B-1----:R-:W-:-:S03]  /*0440*/  FFMA R9, R25, R10, R8 ;  /* 0x0000000a19097223 */ /* 0x002fc60000000008 */
[----:B------:R-:W1:Y:S01]  /*0450*/  LDS R25, [R2+0x500] ;  /* 0x0005000002197984 */ /* 0x000e620000000800 */
[----:B--2---:R-:W-:-:S03]  /*0460*/  FFMA R9, R24, R11, R9 ;  /* 0x0000000b18097223 */ /* 0x004fc60000000009 */
[----:B------:R-:W2:Y:S01]  /*0470*/  LDS R24, [R2+0x580] ;  /* 0x0005800002187984 */ /* 0x000ea20000000800 */
[----:B0-----:R-:W-:-:S03]  /*0480*/  FFMA R27, R12, R23, R9 ;  /* 0x000000170c1b7223 */ /* 0x001fc60000000009 */
[----:B------:R-:W-:Y:S04]  /*0490*/  LDS R23, [R2+0x600] ;  /* 0x0006000002177984 */ /* 0x000fe80000000800 */
[----:B------:R-:W0:Y:S01]  /*04a0*/  LDS.128 R8, [R5+0x30] ;  /* 0x0000300005087984 */ /* 0x000e220000000c00 */
[----:B---3--:R-:W-:-:S03]  /*04b0*/  FFMA R12, R22, R13, R27 ;  /* 0x0000000d160c7223 */ /* 0x008fc6000000001b */
        /* <DEDUP_REMOVED lines=22> */
[----:B------:R-:W-:Y:S04]  /*0620*/  LDS R27, [R2+0xc00] ;  /* 0x000c0000021b7984 */ /* 0x000fe80000000800 */
[----:B------:R-:W-:Y:S01]  /*0630*/  LDS R24, [R2+0xc80] ;  /* 0x000c800002187984 */ /* 0x000fe20000000800 */
[----:B0-----:R-:W-:-:S03]  /*0640*/  FFMA R23, R8, R23, R13 ;  /* 0x0000001708177223 */ /* 0x001fc6000000000d */
[----:B------:R-:W0:Y:S01]  /*0650*/  LDS.128 R12, [R5+0x60] ;  /* 0x00006000050c7984 */ /* 0x000e220000000c00 */
[----:B---3--:R-:W-:-:S03]  /*0660*/  FFMA R22, R22, R9, R23 ;  /* 0x0000000916167223 */ /* 0x008fc60000000017 */
[----:B------:R-:W2:Y:S01]  /*0670*/  LDS R23, [R2+0xd00] ;  /* 0x000d000002177984 */ /* 0x000ea20000000800 */
[----:B-1----:R-:W-:-:S03]  /*0680*/  FFMA R25, R25, R10, R22 ;  /* 0x0000000a19197223 */ /* 0x002fc60000000016 */
[----:B------:R-:W1:Y:S01]  /*0690*/  LDS R22, [R2+0xd80] ;  /* 0x000d800002167984 */ /* 0x000e620000000800 */
[----:B------:R-:W-:-:S03]  /*06a0*/  FFMA R11, R26, R11, R25 ;  /* 0x0000000b1a0b7223 */ /* 0x000fc60000000019 */
[----:B------:R-:W-:Y:S01]  /*06b0*/  LDS R25, [R2+0xe00] ;  /* 0x000e000002197984 */ /* 0x000fe20000000800 */
[----:B0-----:R-:W-:-:S03]  /*06c0*/  FFMA R27, R12, R27, R11 ;  /* 0x0000001b0c1b7223 */ /* 0x001fc6000000000b */
[----:B------:R-:W0:Y:S01]  /*06d0*/  LDS.128 R8, [R5+0x70] ;  /* 0x0000700005087984 */ /* 0x000e220000000c00 */
[----:B------:R-:W-:-:S03]  /*06e0*/  FFMA R24, R24, R13, R27 ;  /* 0x0000000d18187223 */ /* 0x000fc6000000001b */
[----:B------:R-:W3:Y:S04]  /*06f0*/  LDS R27, [R2+0xe80] ;  /* 0x000e8000021b7984 */ /* 0x000ee80000000800 */
[----:B------:R-:W4:Y:S04]  /*0700*/  LDS R13, [R2+0xf00] ;  /* 0x000f0000020d7984 */ /* 0x000f280000000800 */
[----:B------:R-:W5:Y:S01]  /*0710*/  LDS R12, [R2+0xf80] ;  /* 0x000f8000020c7984 */ /* 0x000f620000000800 */
[----:B--2---:R-:W-:Y:S01]  /*0720*/  FFMA R23, R23, R14, R24 ;  /* 0x0000000e17177223 */ /* 0x004fe20000000018 */
[----:B------:R-:W-:-:S03]  /*0730*/  UIADD3 UR4, UPT, UPT, UR4, 0x1, URZ ;  /* 0x0000000104047890 */ /* 0x000fc6000fffe0ff */
[----:B-1----:R-:W-:Y:S01]  /*0740*/  FFMA R15, R22, R15, R23 ;  /* 0x0000000f160f7223 */ /* 0x002fe20000000017 */
[----:B------:R-:W-:Y:S01]  /*0750*/  UISETP.NE.AND UP0, UPT, UR4, URZ, UPT ;  /* 0x000000ff0400728c */ /* 0x000fe2000bf05270 */
[----:B------:R-:W-:Y:S02]  /*0760*/  IADD3 R17, PT, PT, R17, 0x20, RZ ;  /* 0x0000002011117810 */ /* 0x000fe40007ffe0ff */
[----:B------:R-:W-:Y:S02]  /*0770*/  IADD3 R6, PT, PT, R6, 0x20, RZ ;  /* 0x0000002006067810 */ /* 0x000fe40007ffe0ff */
[----:B------:R-:W-:Y:S02]  /*0780*/  IADD3 R16, PT, PT, R16, 0x20, RZ ;  /* 0x0000002010107810 */ /* 0x000fe40007ffe0ff */
[----:B------:R-:W-:Y:S01]  /*0790*/  LEA R7, R0, R7, 0x5 ;  /* 0x0000000700077211 */ /* 0x000fe200078e28ff */
[----:B0-----:R-:W-:-:S04]  /*07a0*/  FFMA R8, R8, R25, R15 ;  /* 0x0000001908087223 */ /* 0x001fc8000000000f */
[----:B---3--:R-:W-:-:S04]  /*07b0*/  FFMA R8, R27, R9, R8 ;  /* 0x000000091b087223 */ /* 0x008fc80000000008 */
[----:B----4-:R-:W-:-:S04]  /*07c0*/  FFMA R13, R13, R10, R8 ;  /* 0x0000000a0d0d7223 */ /* 0x010fc80000000008 */
[----:B-----5:R-:W-:Y:S01]  /*07d0*/  FFMA R23, R12, R11, R13 ;  /* 0x0000000b0c177223 */ /* 0x020fe2000000000d */
[----:B------:R-:W-:Y:S06]  /*07e0*/  BAR.SYNC.DEFER_BLOCKING 0x0 ;  /* 0x0000000000007b1d */ /* 0x000fec0000010000 */
[----:B------:R-:W-:Y:S05]  /*07f0*/  BRA.U UP0, `(.L_x_1) ;  /* 0xfffffff900887547 */ /* 0x000fea000b83ffff */
.L_x_0:
[----:B------:R-:W0:Y:S01]  /*0800*/  LDCU UR4, c[0x0][0x398] ;  /* 0x00007300ff0477ac */ /* 0x000e220008000800 */
[----:B------:R-:W-:-:S04]  /*0810*/  ISETP.GE.AND P0, PT, R18, UR14, PT ;  /* 0x0000000e12007c0c */ /* 0x000fc8000bf06270 */
[----:B0-----:R-:W-:-:S13]  /*0820*/  ISETP.GE.OR P0, PT, R19, UR4, P0 ;  /* 0x0000000413007c0c */ /* 0x001fda0008706670 */
[----:B------:R-:W-:Y:S05]  /*0830*/  @P0 EXIT ;  /* 0x000000000000094d */ /* 0x000fea0003800000 */
[----:B------:R-:W0:Y:S01]  /*0840*/  LDC.64 R2, c[0x0][0x390] ;  /* 0x0000e400ff027b82 */ /* 0x000e220000000a00 */
[----:B------:R-:W-:-:S04]  /*0850*/  IMAD R19, R19, UR14, R18 ;  /* 0x0000000e13137c24 */ /* 0x000fc8000f8e0212 */
[----:B0-----:R-:W-:-:S05]  /*0860*/  IMAD.WIDE R2, R19, 0x4, R2 ;  /* 0x0000000413027825 */ /* 0x001fca00078e0202 */
[----:B------:R-:W-:Y:S01]  /*0870*/  STG.E desc[UR8][R2.64], R23 ;  /* 0x0000001702007986 */ /* 0x000fe2000c101908 */
[----:B------:R-:W-:Y:S05]  /*0880*/  EXIT ;  /* 0x000000000000794d */ /* 0x000fea0003800000 */
.L_x_2:
[----:B------:R-:W-:-:S00]  /*0890*/  BRA `(.L_x_2) ;  /* 0xfffffffc00fc7947 */ /* 0x000fc0000383ffff */
[----:B------:R-:W-:-:S00]  /*08a0*/  NOP ;  /* 0x0000000000007918 */ /* 0x000fc00000000000 */
        /* <DEDUP_REMOVED lines=13> */
.L_x_3:


//--------------------- .nv.shared._Z17matrixMultiKernelPfS_S_iii --------------------------
	.section	.nv.shared._Z17matrixMultiKernelPfS_S_iii,"aw",@nobits
	.sectionflags	@""
	.align	4
.nv.shared._Z17matrixMultiKernelPfS_S_iii:
	.zero		9216


//--------------------- .nv.shared.reserved.0     --------------------------
	.section	.nv.shared.reserved.0,"aw",@nobits
	.weak		__nv_reservedSMEM_offset_0_alias
	.size		__nv_reservedSMEM_offset_0_alias, 0, 64
	.other		__nv_reservedSMEM_offset_0_alias,@"STO_CUDA_RESERVED_SHARED STV_DEFAULT"
__nv_reservedSMEM_offset_0_alias:
	.zero		0
	.zero		64


//--------------------- .nv.constant0._Z17matrixMultiKernelPfS_S_iii --------------------------
	.section	.nv.constant0._Z17matrixMultiKernelPfS_S_iii,"a",@progbits
	.sectionflags	@""
	.align	4
.nv.constant0._Z17matrixMultiKernelPfS_S_iii:
	.zero		932


//--------------------- SYMBOLS --------------------------

	.type		.nv.reservedSmem.offset0,@object
	.size		.nv.reservedSmem.offset0,0x4
	.type		.nv.reservedSmem.cap,@object
	.size		.nv.reservedSmem.cap,0x4
